//
// Generated by NVIDIA NVVM Compiler
//
// Compiler Build ID: CL-36424714
// Cuda compilation tools, release 13.0, V13.0.88
// Based on NVVM 20.0.0
//

.version 9.0
.target sm_100
.address_size 64

	// .globl	_Z7reduce3PiS_m
.extern .shared .align 16 .b8 s_data[];

.visible .entry _Z7reduce3PiS_m(
	.param .u64 .ptr .align 1 _Z7reduce3PiS_m_param_0,
	.param .u64 .ptr .align 1 _Z7reduce3PiS_m_param_1,
	.param .u64 _Z7reduce3PiS_m_param_2
)
{
	.reg .pred 	%p<6>;
	.reg .b32 	%r<26>;
	.reg .b64 	%rd<11>;

	ld.param.u64 	%rd2, [_Z7reduce3PiS_m_param_0];
	ld.param.u64 	%rd3, [_Z7reduce3PiS_m_param_1];
	ld.param.u64 	%rd4, [_Z7reduce3PiS_m_param_2];
	mov.u32 	%r1, %tid.x;
	mov.u32 	%r6, %ctaid.x;
	mov.u32 	%r25, %ntid.x;
	mul.lo.s32 	%r7, %r25, %r6;
	shl.b32 	%r8, %r7, 1;
	add.s32 	%r9, %r8, %r1;
	shl.b32 	%r10, %r1, 2;
	mov.u32 	%r11, s_data;
	add.s32 	%r3, %r11, %r10;
	mov.b32 	%r12, 0;
	st.shared.u32 	[%r3], %r12;
	cvt.u64.u32 	%rd1, %r9;
	setp.le.u64 	%p1, %rd4, %rd1;
	@%p1 bra 	$L__BB0_2;
	cvt.u32.u64 	%r13, %rd1;
	cvta.to.global.u64 	%rd5, %rd2;
	shl.b64 	%rd6, %rd1, 2;
	add.s64 	%rd7, %rd5, %rd6;
	ld.global.u32 	%r14, [%rd7];
	add.s32 	%r15, %r13, %r25;
	mul.wide.u32 	%rd8, %r15, 4;
	add.s64 	%rd9, %rd5, %rd8;
	ld.global.u32 	%r16, [%rd9];
	add.s32 	%r17, %r16, %r14;
	st.shared.u32 	[%r3], %r17;
$L__BB0_2:
	bar.sync 	0;
	setp.lt.u32 	%p2, %r25, 2;
	@%p2 bra 	$L__BB0_6;
$L__BB0_3:
	shr.u32 	%r5, %r25, 1;
	setp.ge.u32 	%p3, %r1, %r5;
	@%p3 bra 	$L__BB0_5;
	shl.b32 	%r18, %r5, 2;
	add.s32 	%r19, %r3, %r18;
	ld.shared.u32 	%r20, [%r19];
	ld.shared.u32 	%r21, [%r3];
	add.s32 	%r22, %r21, %r20;
	st.shared.u32 	[%r3], %r22;
$L__BB0_5:
	bar.sync 	0;
	setp.gt.u32 	%p4, %r25, 3;
	mov.u32 	%r25, %r5;
	@%p4 bra 	$L__BB0_3;
$L__BB0_6:
	setp.ne.s32 	%p5, %r1, 0;
	@%p5 bra 	$L__BB0_8;
	ld.shared.u32 	%r23, [s_data];
	cvta.to.global.u64 	%rd10, %rd3;
	atom.global.add.u32 	%r24, [%rd10], %r23;
$L__BB0_8:
	ret;

}


// ===== COMPILED SASS (sm_100) =====

	.target	sm_100

	.elftype	@"ET_EXEC"


//--------------------- .note.nv.tkinfo           --------------------------
	.section	.note.nv.tkinfo,"",@"SHT_NOTE"
	.sectionflags	@"SHF_NOTE_NV_TKINFO"
	.tkinfo
        /*0018*/ 	.word	0x00000002
        /*0030*/ 	.string	""
        /*0030*/ 	.string	"ptxas"
        /*0030*/ 	.string	"Cuda compilation tools, release 13.0, V13.0.88"
        /*0030*/ 	.string	"Build cuda_13.0.r13.0/compiler.36424714_0"
        /*0030*/ 	.string	"-arch sm_100 -m 64 "



//--------------------- .note.nv.cuinfo           --------------------------
	.section	.note.nv.cuinfo,"",@"SHT_NOTE"
	.sectionflags	@"SHF_NOTE_NV_CUINFO"
        /*0018*/ 	.short	0x0002
        /*001a*/ 	.short	0x0064
        /*001c*/ 	.short	0x0082
	.zero		2


//--------------------- .nv.info                  --------------------------
	.section	.nv.info,"",@"SHT_CUDA_INFO"
	.align	4


	//----- nvinfo : EIATTR_REGCOUNT
	.align		4
        /*0000*/ 	.byte	0x04, 0x2f
        /*0002*/ 	.short	(.L_1 - .L_0)
	.align		4
.L_0:
        /*0004*/ 	.word	index@(_Z7reduce3PiS_m)
        /*0008*/ 	.word	0x0000000e


	//----- nvinfo : EIATTR_FRAME_SIZE
	.align		4
.L_1:
        /*000c*/ 	.byte	0x04, 0x11
        /*000e*/ 	.short	(.L_3 - .L_2)
	.align		4
.L_2:
        /*0010*/ 	.word	index@(_Z7reduce3PiS_m)
        /*0014*/ 	.word	0x00000000


	//----- nvinfo : EIATTR_MIN_STACK_SIZE
	.align		4
.L_3:
        /*0018*/ 	.byte	0x04, 0x12
        /*001a*/ 	.short	(.L_5 - .L_4)
	.align		4
.L_4:
        /*001c*/ 	.word	index@(_Z7reduce3PiS_m)
        /*0020*/ 	.word	0x00000000
.L_5:


//--------------------- .nv.compat                --------------------------
	.section	.nv.compat,"",@"SHT_CUDA_COMPAT_INFO"
	.align	4
        /*0000*/ 	.byte	0x02, 0x09, 0x00, 0x00, 0x02, 0x02, 0x01, 0x00, 0x02, 0x05, 0x05, 0x00, 0x03, 0x07, 0x01, 0x01
        /*0010*/ 	.byte	0x02, 0x03, 0x00, 0x00, 0x02, 0x06, 0x01, 0x00, 0x04, 0x0b, 0x08, 0x00, 0x09, 0x00, 0x00, 0x00
        /*0020*/ 	.byte	0x00, 0x00, 0x00, 0x00


//--------------------- .nv.info._Z7reduce3PiS_m  --------------------------
	.section	.nv.info._Z7reduce3PiS_m,"",@"SHT_CUDA_INFO"
	.sectionflags	@""
	.align	4


	//----- nvinfo : EIATTR_CUDA_API_VERSION
	.align		4
        /*0000*/ 	.byte	0x04, 0x37
        /*0002*/ 	.short	(.L_7 - .L_6)
.L_6:
        /*0004*/ 	.word	0x00000082


	//----- nvinfo : EIATTR_KPARAM_INFO
	.align		4
.L_7:
        /*0008*/ 	.byte	0x04, 0x17
        /*000a*/ 	.short	(.L_9 - .L_8)
.L_8:
        /*000c*/ 	.word	0x00000000
        /*0010*/ 	.short	0x0002
        /*0012*/ 	.short	0x0010
        /*0014*/ 	.byte	0x00, 0xf0, 0x21, 0x00


	//----- nvinfo : EIATTR_KPARAM_INFO
	.align		4
.L_9:
        /*0018*/ 	.byte	0x04, 0x17
        /*001a*/ 	.short	(.L_11 - .L_10)
.L_10:
        /*001c*/ 	.word	0x00000000
        /*0020*/ 	.short	0x0001
        /*0022*/ 	.short	0x0008
        /*0024*/ 	.byte	0x00, 0xf5, 0x21, 0x00


	//----- nvinfo : EIATTR_KPARAM_INFO
	.align		4
.L_11:
        /*0028*/ 	.byte	0x04, 0x17
        /*002a*/ 	.short	(.L_13 - .L_12)
.L_12:
        /*002c*/ 	.word	0x00000000
        /*0030*/ 	.short	0x0000
        /*0032*/ 	.short	0x0000
        /*0034*/ 	.byte	0x00, 0xf5, 0x21, 0x00


	//----- nvinfo : EIATTR_SPARSE_MMA_MASK
	.align		4
.L_13:
        /*0038*/ 	.byte	0x03, 0x50
        /*003a*/ 	.short	0x0000


	//----- nvinfo : EIATTR_MAXREG_COUNT
	.align		4
        /*003c*/ 	.byte	0x03, 0x1b
        /*003e*/ 	.short	0x00ff


	//----- nvinfo : EIATTR_NUM_BARRIERS
	.align		4
        /*0040*/ 	.byte	0x02, 0x4c
        /*0042*/ 	.byte	0x01
	.zero		1


	//----- nvinfo : EIATTR_MERCURY_ISA_VERSION
	.align		4
        /*0044*/ 	.byte	0x03, 0x5f
        /*0046*/ 	.short	0x0101


	//----- nvinfo : EIATTR_VRC_CTA_INIT_COUNT
	.align		4
        /*0048*/ 	.byte	0x02, 0x4a
	.zero		1
	.zero		1


	//----- nvinfo : EIATTR_EXIT_INSTR_OFFSETS
	.align		4
        /*004c*/ 	.byte	0x04, 0x1c
        /*004e*/ 	.short	(.L_15 - .L_14)


	//   ....[0]....
.L_14:
        /*0050*/ 	.word	0x00000280


	//   ....[1]....
        /*0054*/ 	.word	0x000002f0


	//----- nvinfo : EIATTR_CBANK_PARAM_SIZE
	.align		4
.L_15:
        /*0058*/ 	.byte	0x03, 0x19
        /*005a*/ 	.short	0x0018


	//----- nvinfo : EIATTR_PARAM_CBANK
	.align		4
        /*005c*/ 	.byte	0x04, 0x0a
        /*005e*/ 	.short	(.L_17 - .L_16)
	.align		4
.L_16:
        /*0060*/ 	.word	index@(.nv.constant0._Z7reduce3PiS_m)
        /*0064*/ 	.short	0x0380
        /*0066*/ 	.short	0x0018


	//----- nvinfo : EIATTR_SW_WAR
	.align		4
.L_17:
        /*0068*/ 	.byte	0x04, 0x36
        /*006a*/ 	.short	(.L_19 - .L_18)
.L_18:
        /*006c*/ 	.word	0x00000008
.L_19:


//--------------------- .nv.callgraph             --------------------------
	.section	.nv.callgraph,"",@"SHT_CUDA_CALLGRAPH"
	.align	4
	.sectionentsize	8
	.align		4
        /*0000*/ 	.word	0x00000000
	.align		4
        /*0004*/ 	.word	0xffffffff
	.align		4
        /*0008*/ 	.word	0x00000000
	.align		4
        /*000c*/ 	.word	0xfffffffe
	.align		4
        /*0010*/ 	.word	0x00000000
	.align		4
        /*0014*/ 	.word	0xfffffffd
	.align		4
        /*0018*/ 	.word	0x00000000
	.align		4
        /*001c*/ 	.word	0xfffffffc


//--------------------- .text._Z7reduce3PiS_m     --------------------------
	.section	.text._Z7reduce3PiS_m,"ax",@progbits
	.align	128
        .global         _Z7reduce3PiS_m
        .type           _Z7reduce3PiS_m,@function
        .size           _Z7reduce3PiS_m,(.L_x_3 - _Z7reduce3PiS_m)
        .other          _Z7reduce3PiS_m,@"STO_CUDA_ENTRY STV_DEFAULT"
_Z7reduce3PiS_m:
.text._Z7reduce3PiS_m:
[----:B------:R-:W-:Y:S01]  /*0000*/  LDC R1, c[0x0][0x37c] ;  /* 0x0000df00ff017b82 */ /* 0x000fe20000000800 */
[----:B------:R-:W0:Y:S07]  /*0010*/  S2R R9, SR_TID.X ;  /* 0x0000000000097919 */ /* 0x000e2e0000002100 */
[----:B------:R-:W1:Y:S01]  /*0020*/  S2UR UR4, SR_CTAID.X ;  /* 0x00000000000479c3 */ /* 0x000e620000002500 */
[----:B------:R-:W2:Y:S07]  /*0030*/  LDCU.64 UR6, c[0x0][0x390] ;  /* 0x00007200ff0677ac */ /* 0x000eae0008000a00 */
[----:B------:R-:W1:Y:S02]  /*0040*/  LDC R7, c[0x0][0x360] ;  /* 0x0000d800ff077b82 */ /* 0x000e640000000800 */
[----:B-1----:R-:W-:-:S04]  /*0050*/  IMAD R0, R7, UR4, RZ ;  /* 0x0000000407007c24 */ /* 0x002fc8000f8e02ff */
[----:B0-----:R-:W-:-:S05]  /*0060*/  IMAD R0, R0, 0x2, R9 ;  /* 0x0000000200007824 */ /* 0x001fca00078e0209 */
[----:B--2---:R-:W-:-:S04]  /*0070*/  ISETP.GE.U32.AND P0, PT, R0, UR6, PT ;  /* 0x0000000600007c0c */ /* 0x004fc8000bf06070 */
[----:B------:R-:W-:Y:S01]  /*0080*/  ISETP.GE.U32.AND.EX P0, PT, RZ, UR7, PT, P0 ;  /* 0x00000007ff007c0c */ /* 0x000fe2000bf06100 */
[----:B------:R-:W0:-:S12]  /*0090*/  LDCU.64 UR6, c[0x0][0x358] ;  /* 0x00006b00ff0677ac */ /* 0x000e180008000a00 */
[----:B------:R-:W1:Y:S01]  /*00a0*/  @!P0 LDC.64 R10, c[0x0][0x380] ;  /* 0x0000e000ff0a8b82 */ /* 0x000e620000000a00 */
[----:B------:R-:W-:-:S07]  /*00b0*/  @!P0 IMAD.IADD R5, R0, 0x1, R7 ;  /* 0x0000000100058824 */ /* 0x000fce00078e0207 */
[----:B------:R-:W2:Y:S01]  /*00c0*/  @!P0 LDC.64 R2, c[0x0][0x380] ;  /* 0x0000e000ff028b82 */ /* 0x000ea20000000a00 */
[----:B-1----:R-:W-:Y:S01]  /*00d0*/  @!P0 LEA R4, P1, R0, R10, 0x2 ;  /* 0x0000000a00048211 */ /* 0x002fe200078210ff */
[----:B--2---:R-:W-:-:S03]  /*00e0*/  @!P0 IMAD.WIDE.U32 R2, R5, 0x4, R2 ;  /* 0x0000000405028825 */ /* 0x004fc600078e0002 */
[----:B------:R-:W-:-:S03]  /*00f0*/  @!P0 LEA.HI.X R5, R0, R11, RZ, 0x2, P1 ;  /* 0x0000000b00058211 */ /* 0x000fc600008f14ff */
[----:B0-----:R-:W2:Y:S04]  /*0100*/  @!P0 LDG.E R3, desc[UR6][R2.64] ;  /* 0x0000000602038981 */ /* 0x001ea8000c1e1900 */
[----:B------:R-:W2:Y:S01]  /*0110*/  @!P0 LDG.E R4, desc[UR6][R4.64] ;  /* 0x0000000604048981 */ /* 0x000ea2000c1e1900 */
[----:B------:R-:W0:Y:S01]  /*0120*/  S2UR UR5, SR_CgaCtaId ;  /* 0x00000000000579c3 */ /* 0x000e220000008800 */
[----:B------:R-:W-:Y:S01]  /*0130*/  UMOV UR4, 0x400 ;  /* 0x0000040000047882 */ /* 0x000fe20000000000 */
[----:B------:R-:W-:Y:S01]  /*0140*/  ISETP.GE.U32.AND P1, PT, R7, 0x2, PT ;  /* 0x000000020700780c */ /* 0x000fe20003f26070 */
[----:B------:R-:W-:Y:S01]  /*0150*/  IMAD.MOV.U32 R11, RZ, RZ, RZ ;  /* 0x000000ffff0b7224 */ /* 0x000fe200078e00ff */
[----:B0-----:R-:W-:-:S06]  /*0160*/  ULEA UR4, UR5, UR4, 0x18 ;  /* 0x0000000405047291 */ /* 0x001fcc000f8ec0ff */
[C---:B------:R-:W-:Y:S01]  /*0170*/  LEA R0, R9.reuse, UR4, 0x2 ;  /* 0x0000000409007c11 */ /* 0x040fe2000f8e10ff */
[----:B--2---:R-:W-:Y:S01]  /*0180*/  @!P0 IMAD.IADD R11, R4, 0x1, R3 ;  /* 0x00000001040b8824 */ /* 0x004fe200078e0203 */
[----:B------:R-:W-:-:S04]  /*0190*/  ISETP.NE.AND P0, PT, R9, RZ, PT ;  /* 0x000000ff0900720c */ /* 0x000fc80003f05270 */
[----:B------:R0:W-:Y:S01]  /*01a0*/  STS [R0], R11 ;  /* 0x0000000b00007388 */ /* 0x0001e20000000800 */
[----:B------:R-:W-:Y:S06]  /*01b0*/  BAR.SYNC.DEFER_BLOCKING 0x0 ;  /* 0x0000000000007b1d */ /* 0x000fec0000010000 */
[----:B------:R-:W-:Y:S05]  /*01c0*/  @!P1 BRA `(.L_x_0) ;  /* 0x00000000002c9947 */ /* 0x000fea0003800000 */
.L_x_1:
[----:B------:R-:W-:-:S04]  /*01d0*/  SHF.R.U32.HI R4, RZ, 0x1, R7 ;  /* 0x00000001ff047819 */ /* 0x000fc80000011607 */
[----:B------:R-:W-:-:S13]  /*01e0*/  ISETP.GE.U32.AND P1, PT, R9, R4, PT ;  /* 0x000000040900720c */ /* 0x000fda0003f26070 */
[----:B------:R-:W-:Y:S01]  /*01f0*/  @!P1 IMAD R2, R4, 0x4, R0 ;  /* 0x0000000404029824 */ /* 0x000fe200078e0200 */
[----:B------:R-:W-:Y:S05]  /*0200*/  @!P1 LDS R3, [R0] ;  /* 0x0000000000039984 */ /* 0x000fea0000000800 */
[----:B------:R-:W1:Y:S02]  /*0210*/  @!P1 LDS R2, [R2] ;  /* 0x0000000002029984 */ /* 0x000e640000000800 */
[----:B-1----:R-:W-:-:S05]  /*0220*/  @!P1 IMAD.IADD R3, R2, 0x1, R3 ;  /* 0x0000000102039824 */ /* 0x002fca00078e0203 */
[----:B------:R1:W-:Y:S01]  /*0230*/  @!P1 STS [R0], R3 ;  /* 0x0000000300009388 */ /* 0x0003e20000000800 */
[----:B------:R-:W-:Y:S01]  /*0240*/  BAR.SYNC.DEFER_BLOCKING 0x0 ;  /* 0x0000000000007b1d */ /* 0x000fe20000010000 */
[----:B------:R-:W-:Y:S01]  /*0250*/  ISETP.GT.U32.AND P1, PT, R7, 0x3, PT ;  /* 0x000000030700780c */ /* 0x000fe20003f24070 */
[----:B------:R-:W-:-:S12]  /*0260*/  IMAD.MOV.U32 R7, RZ, RZ, R4 ;  /* 0x000000ffff077224 */ /* 0x000fd800078e0004 */
[----:B-1----:R-:W-:Y:S05]  /*0270*/  @P1 BRA `(.L_x_1) ;  /* 0xfffffffc00d41947 */ /* 0x002fea000383ffff */
.L_x_0:
[----:B------:R-:W-:Y:S05]  /*0280*/  @P0 EXIT ;  /* 0x000000000000094d */ /* 0x000fea0003800000 */
[----:B------:R-:W1:Y:S01]  /*0290*/  S2UR UR5, SR_CgaCtaId ;  /* 0x00000000000579c3 */ /* 0x000e620000008800 */
[----:B------:R-:W-:-:S07]  /*02a0*/  UMOV UR4, 0x400 ;  /* 0x0000040000047882 */ /* 0x000fce0000000000 */
[----:B------:R-:W2:Y:S01]  /*02b0*/  LDC.64 R2, c[0x0][0x388] ;  /* 0x0000e200ff027b82 */ /* 0x000ea20000000a00 */
[----:B-1----:R-:W-:-:S09]  /*02c0*/  ULEA UR4, UR5, UR4, 0x18 ;  /* 0x0000000405047291 */ /* 0x002fd2000f8ec0ff */
[----:B------:R-:W2:Y:S04]  /*02d0*/  LDS R5, [UR4] ;  /* 0x00000004ff057984 */ /* 0x000ea80008000800 */
[----:B--2---:R-:W-:Y:S01]  /*02e0*/  REDG.E.ADD.STRONG.GPU desc[UR6][R2.64], R5 ;  /* 0x000000050200798e */ /* 0x004fe2000c12e106 */
[----:B------:R-:W-:Y:S05]  /*02f0*/  EXIT ;  /* 0x000000000000794d */ /* 0x000fea0003800000 */
.L_x_2:
[----:B------:R-:W-:-:S00]  /*0300*/  BRA `(.L_x_2) ;  /* 0xfffffffc00fc7947 */ /* 0x000fc0000383ffff */
[----:B------:R-:W-:-:S00]  /*0310*/  NOP ;  /* 0x0000000000007918 */ /* 0x000fc00000000000 */
        /* <DEDUP_REMOVED lines=14> */
.L_x_3:


//--------------------- .nv.shared._Z7reduce3PiS_m --------------------------
	.section	.nv.shared._Z7reduce3PiS_m,"aw",@nobits
	.sectionflags	@""
	.align	16
	.zero		1024


//--------------------- .nv.shared.reserved.0     --------------------------
	.section	.nv.shared.reserved.0,"aw",@nobits
	.weak		__nv_reservedSMEM_offset_0_alias
	.size		__nv_reservedSMEM_offset_0_alias, 0, 64
	.other		__nv_reservedSMEM_offset_0_alias,@"STO_CUDA_RESERVED_SHARED STV_DEFAULT"
__nv_reservedSMEM_offset_0_alias:
	.zero		0
	.zero		64


//--------------------- .nv.constant0._Z7reduce3PiS_m --------------------------
	.section	.nv.constant0._Z7reduce3PiS_m,"a",@progbits
	.sectionflags	@""
	.align	4
.nv.constant0._Z7reduce3PiS_m:
	.zero		920


//--------------------- SYMBOLS --------------------------

	.type		.nv.reservedSmem.offset0,@object
	.size		.nv.reservedSmem.offset0,0x4
	.type		.nv.reservedSmem.cap,@object
	.size		.nv.reservedSmem.cap,0x4
